//
// Generated by NVIDIA NVVM Compiler
//
// Compiler Build ID: CL-36424714
// Cuda compilation tools, release 13.0, V13.0.88
// Based on NVVM 20.0.0
//

.version 9.0
.target sm_100
.address_size 64

	// .globl	_Z7add_vecPdS_S_

.visible .entry _Z7add_vecPdS_S_(
	.param .u64 .ptr .align 1 _Z7add_vecPdS_S__param_0,
	.param .u64 .ptr .align 1 _Z7add_vecPdS_S__param_1,
	.param .u64 .ptr .align 1 _Z7add_vecPdS_S__param_2
)
{
	.reg .pred 	%p<2>;
	.reg .b32 	%r<5>;
	.reg .b64 	%rd<11>;
	.reg .b64 	%fd<4>;

	ld.param.u64 	%rd1, [_Z7add_vecPdS_S__param_0];
	ld.param.u64 	%rd2, [_Z7add_vecPdS_S__param_1];
	ld.param.u64 	%rd3, [_Z7add_vecPdS_S__param_2];
	mov.u32 	%r2, %ctaid.x;
	mov.u32 	%r3, %ntid.x;
	mov.u32 	%r4, %tid.x;
	mad.lo.s32 	%r1, %r2, %r3, %r4;
	setp.gt.s32 	%p1, %r1, 32767;
	@%p1 bra 	$L__BB0_2;
	cvta.to.global.u64 	%rd4, %rd1;
	cvta.to.global.u64 	%rd5, %rd2;
	cvta.to.global.u64 	%rd6, %rd3;
	mul.wide.s32 	%rd7, %r1, 8;
	add.s64 	%rd8, %rd4, %rd7;
	ld.global.f64 	%fd1, [%rd8];
	add.s64 	%rd9, %rd5, %rd7;
	ld.global.f64 	%fd2, [%rd9];
	add.f64 	%fd3, %fd1, %fd2;
	add.s64 	%rd10, %rd6, %rd7;
	st.global.f64 	[%rd10], %fd3;
$L__BB0_2:
	ret;

}


// ===== COMPILED SASS (sm_100) =====

	.target	sm_100

	.elftype	@"ET_EXEC"


//--------------------- .note.nv.tkinfo           --------------------------
	.section	.note.nv.tkinfo,"",@"SHT_NOTE"
	.sectionflags	@"SHF_NOTE_NV_TKINFO"
	.tkinfo
        /*0018*/ 	.word	0x00000002
        /*0030*/ 	.string	""
        /*0030*/ 	.string	"ptxas"
        /*0030*/ 	.string	"Cuda compilation tools, release 13.0, V13.0.88"
        /*0030*/ 	.string	"Build cuda_13.0.r13.0/compiler.36424714_0"
        /*0030*/ 	.string	"-arch sm_100 -m 64 "



//--------------------- .note.nv.cuinfo           --------------------------
	.section	.note.nv.cuinfo,"",@"SHT_NOTE"
	.sectionflags	@"SHF_NOTE_NV_CUINFO"
        /*0018*/ 	.short	0x0002
        /*001a*/ 	.short	0x0064
        /*001c*/ 	.short	0x0082
	.zero		2


//--------------------- .nv.info                  --------------------------
	.section	.nv.info,"",@"SHT_CUDA_INFO"
	.align	4


	//----- nvinfo : EIATTR_REGCOUNT
	.align		4
        /*0000*/ 	.byte	0x04, 0x2f
        /*0002*/ 	.short	(.L_1 - .L_0)
	.align		4
.L_0:
        /*0004*/ 	.word	index@(_Z7add_vecPdS_S_)
        /*0008*/ 	.word	0x0000000e


	//----- nvinfo : EIATTR_FRAME_SIZE
	.align		4
.L_1:
        /*000c*/ 	.byte	0x04, 0x11
        /*000e*/ 	.short	(.L_3 - .L_2)
	.align		4
.L_2:
        /*0010*/ 	.word	index@(_Z7add_vecPdS_S_)
        /*0014*/ 	.word	0x00000000


	//----- nvinfo : EIATTR_MIN_STACK_SIZE
	.align		4
.L_3:
        /*0018*/ 	.byte	0x04, 0x12
        /*001a*/ 	.short	(.L_5 - .L_4)
	.align		4
.L_4:
        /*001c*/ 	.word	index@(_Z7add_vecPdS_S_)
        /*0020*/ 	.word	0x00000000
.L_5:


//--------------------- .nv.compat                --------------------------
	.section	.nv.compat,"",@"SHT_CUDA_COMPAT_INFO"
	.align	4
        /*0000*/ 	.byte	0x02, 0x09, 0x00, 0x00, 0x02, 0x02, 0x01, 0x00, 0x02, 0x05, 0x05, 0x00, 0x03, 0x07, 0x01, 0x01
        /*0010*/ 	.byte	0x02, 0x03, 0x00, 0x00, 0x02, 0x06, 0x01, 0x00, 0x04, 0x0b, 0x08, 0x00, 0x01, 0x00, 0x00, 0x00
        /*0020*/ 	.byte	0x00, 0x00, 0x00, 0x00


//--------------------- .nv.info._Z7add_vecPdS_S_ --------------------------
	.section	.nv.info._Z7add_vecPdS_S_,"",@"SHT_CUDA_INFO"
	.sectionflags	@""
	.align	4


	//----- nvinfo : EIATTR_CUDA_API_VERSION
	.align		4
        /*0000*/ 	.byte	0x04, 0x37
        /*0002*/ 	.short	(.L_7 - .L_6)
.L_6:
        /*0004*/ 	.word	0x00000082


	//----- nvinfo : EIATTR_KPARAM_INFO
	.align		4
.L_7:
        /*0008*/ 	.byte	0x04, 0x17
        /*000a*/ 	.short	(.L_9 - .L_8)
.L_8:
        /*000c*/ 	.word	0x00000000
        /*0010*/ 	.short	0x0002
        /*0012*/ 	.short	0x0010
        /*0014*/ 	.byte	0x00, 0xf5, 0x21, 0x00


	//----- nvinfo : EIATTR_KPARAM_INFO
	.align		4
.L_9:
        /*0018*/ 	.byte	0x04, 0x17
        /*001a*/ 	.short	(.L_11 - .L_10)
.L_10:
        /*001c*/ 	.word	0x00000000
        /*0020*/ 	.short	0x0001
        /*0022*/ 	.short	0x0008
        /*0024*/ 	.byte	0x00, 0xf5, 0x21, 0x00


	//----- nvinfo : EIATTR_KPARAM_INFO
	.align		4
.L_11:
        /*0028*/ 	.byte	0x04, 0x17
        /*002a*/ 	.short	(.L_13 - .L_12)
.L_12:
        /*002c*/ 	.word	0x00000000
        /*0030*/ 	.short	0x0000
        /*0032*/ 	.short	0x0000
        /*0034*/ 	.byte	0x00, 0xf5, 0x21, 0x00


	//----- nvinfo : EIATTR_SPARSE_MMA_MASK
	.align		4
.L_13:
        /*0038*/ 	.byte	0x03, 0x50
        /*003a*/ 	.short	0x0000


	//----- nvinfo : EIATTR_MAXREG_COUNT
	.align		4
        /*003c*/ 	.byte	0x03, 0x1b
        /*003e*/ 	.short	0x00ff


	//----- nvinfo : EIATTR_MERCURY_ISA_VERSION
	.align		4
        /*0040*/ 	.byte	0x03, 0x5f
        /*0042*/ 	.short	0x0101


	//----- nvinfo : EIATTR_VRC_CTA_INIT_COUNT
	.align		4
        /*0044*/ 	.byte	0x02, 0x4a
	.zero		1
	.zero		1


	//----- nvinfo : EIATTR_EXIT_INSTR_OFFSETS
	.align		4
        /*0048*/ 	.byte	0x04, 0x1c
        /*004a*/ 	.short	(.L_15 - .L_14)


	//   ....[0]....
.L_14:
        /*004c*/ 	.word	0x00000060


	//   ....[1]....
        /*0050*/ 	.word	0x00000120


	//----- nvinfo : EIATTR_CBANK_PARAM_SIZE
	.align		4
.L_15:
        /*0054*/ 	.byte	0x03, 0x19
        /*0056*/ 	.short	0x0018


	//----- nvinfo : EIATTR_PARAM_CBANK
	.align		4
        /*0058*/ 	.byte	0x04, 0x0a
        /*005a*/ 	.short	(.L_17 - .L_16)
	.align		4
.L_16:
        /*005c*/ 	.word	index@(.nv.constant0._Z7add_vecPdS_S_)
        /*0060*/ 	.short	0x0380
        /*0062*/ 	.short	0x0018


	//----- nvinfo : EIATTR_SW_WAR
	.align		4
.L_17:
        /*0064*/ 	.byte	0x04, 0x36
        /*0066*/ 	.short	(.L_19 - .L_18)
.L_18:
        /*0068*/ 	.word	0x00000008
.L_19:


//--------------------- .nv.callgraph             --------------------------
	.section	.nv.callgraph,"",@"SHT_CUDA_CALLGRAPH"
	.align	4
	.sectionentsize	8
	.align		4
        /*0000*/ 	.word	0x00000000
	.align		4
        /*0004*/ 	.word	0xffffffff
	.align		4
        /*0008*/ 	.word	0x00000000
	.align		4
        /*000c*/ 	.word	0xfffffffe
	.align		4
        /*0010*/ 	.word	0x00000000
	.align		4
        /*0014*/ 	.word	0xfffffffd
	.align		4
        /*0018*/ 	.word	0x00000000
	.align		4
        /*001c*/ 	.word	0xfffffffc


//--------------------- .text._Z7add_vecPdS_S_    --------------------------
	.section	.text._Z7add_vecPdS_S_,"ax",@progbits
	.align	128
        .global         _Z7add_vecPdS_S_
        .type           _Z7add_vecPdS_S_,@function
        .size           _Z7add_vecPdS_S_,(.L_x_1 - _Z7add_vecPdS_S_)
        .other          _Z7add_vecPdS_S_,@"STO_CUDA_ENTRY STV_DEFAULT"
_Z7add_vecPdS_S_:
.text._Z7add_vecPdS_S_:
[----:B------:R-:W-:Y:S01]  /*0000*/  LDC R1, c[0x0][0x37c] ;  /* 0x0000df00ff017b82 */ /* 0x000fe20000000800 */
[----:B------:R-:W0:Y:S07]  /*0010*/  S2R R0, SR_TID.X ;  /* 0x0000000000007919 */ /* 0x000e2e0000002100 */
[----:B------:R-:W0:Y:S08]  /*0020*/  S2UR UR4, SR_CTAID.X ;  /* 0x00000000000479c3 */ /* 0x000e300000002500 */
[----:B------:R-:W0:Y:S02]  /*0030*/  LDC R11, c[0x0][0x360] ;  /* 0x0000d800ff0b7b82 */ /* 0x000e240000000800 */
[----:B0-----:R-:W-:-:S05]  /*0040*/  IMAD R11, R11, UR4, R0 ;  /* 0x000000040b0b7c24 */ /* 0x001fca000f8e0200 */
[----:B------:R-:W-:-:S13]  /*0050*/  ISETP.GT.AND P0, PT, R11, 0x7fff, PT ;  /* 0x00007fff0b00780c */ /* 0x000fda0003f04270 */
[----:B------:R-:W-:Y:S05]  /*0060*/  @P0 EXIT ;  /* 0x000000000000094d */ /* 0x000fea0003800000 */
[----:B------:R-:W0:Y:S01]  /*0070*/  LDC.64 R2, c[0x0][0x380] ;  /* 0x0000e000ff027b82 */ /* 0x000e220000000a00 */
[----:B------:R-:W1:Y:S07]  /*0080*/  LDCU.64 UR4, c[0x0][0x358] ;  /* 0x00006b00ff0477ac */ /* 0x000e6e0008000a00 */
[----:B------:R-:W2:Y:S08]  /*0090*/  LDC.64 R4, c[0x0][0x388] ;  /* 0x0000e200ff047b82 */ /* 0x000eb00000000a00 */
[----:B------:R-:W3:Y:S01]  /*00a0*/  LDC.64 R8, c[0x0][0x390] ;  /* 0x0000e400ff087b82 */ /* 0x000ee20000000a00 */
[----:B0-----:R-:W-:-:S06]  /*00b0*/  IMAD.WIDE R2, R11, 0x8, R2 ;  /* 0x000000080b027825 */ /* 0x001fcc00078e0202 */
[----:B-1----:R-:W4:Y:S01]  /*00c0*/  LDG.E.64 R2, desc[UR4][R2.64] ;  /* 0x0000000402027981 */ /* 0x002f22000c1e1b00 */
[----:B--2---:R-:W-:-:S06]  /*00d0*/  IMAD.WIDE R4, R11, 0x8, R4 ;  /* 0x000000080b047825 */ /* 0x004fcc00078e0204 */
[----:B------:R-:W4:Y:S01]  /*00e0*/  LDG.E.64 R4, desc[UR4][R4.64] ;  /* 0x0000000404047981 */ /* 0x000f22000c1e1b00 */
[----:B---3--:R-:W-:Y:S01]  /*00f0*/  IMAD.WIDE R8, R11, 0x8, R8 ;  /* 0x000000080b087825 */ /* 0x008fe200078e0208 */
[----:B----4-:R-:W-:-:S07]  /*0100*/  DADD R6, R2, R4 ;  /* 0x0000000002067229 */ /* 0x010fce0000000004 */
[----:B------:R-:W-:Y:S01]  /*0110*/  STG.E.64 desc[UR4][R8.64], R6 ;  /* 0x0000000608007986 */ /* 0x000fe2000c101b04 */
[----:B------:R-:W-:Y:S05]  /*0120*/  EXIT ;  /* 0x000000000000794d */ /* 0x000fea0003800000 */
.L_x_0:
[----:B------:R-:W-:-:S00]  /*0130*/  BRA `(.L_x_0) ;  /* 0xfffffffc00fc7947 */ /* 0x000fc0000383ffff */
[----:B------:R-:W-:-:S00]  /*0140*/  NOP ;  /* 0x0000000000007918 */ /* 0x000fc00000000000 */
        /* <DEDUP_REMOVED lines=11> */
.L_x_1:


//--------------------- .nv.shared.reserved.0     --------------------------
	.section	.nv.shared.reserved.0,"aw",@nobits
	.weak		__nv_reservedSMEM_offset_0_alias
	.size		__nv_reservedSMEM_offset_0_alias, 0, 64
	.other		__nv_reservedSMEM_offset_0_alias,@"STO_CUDA_RESERVED_SHARED STV_DEFAULT"
__nv_reservedSMEM_offset_0_alias:
	.zero		0
	.zero		64


//--------------------- .nv.constant0._Z7add_vecPdS_S_ --------------------------
	.section	.nv.constant0._Z7add_vecPdS_S_,"a",@progbits
	.sectionflags	@""
	.align	4
.nv.constant0._Z7add_vecPdS_S_:
	.zero		920


//--------------------- SYMBOLS --------------------------

	.type		.nv.reservedSmem.offset0,@object
	.size		.nv.reservedSmem.offset0,0x4
